//
// Generated by NVIDIA NVVM Compiler
//
// Compiler Build ID: CL-36424714
// Cuda compilation tools, release 13.0, V13.0.88
// Based on NVVM 20.0.0
//

.version 9.0
.target sm_100
.address_size 64

	// .globl	_Z19angle_encode_kernelPKdP7double2mj
.func  (.param .align 16 .b8 func_retval0[16]) __internal_trig_reduction_slowpathd
(
	.param .b64 __internal_trig_reduction_slowpathd_param_0
)
;
.global .align 8 .b8 __cudart_i2opi_d[144] = {8, 93, 141, 31, 177, 95, 251, 107, 234, 146, 82, 138, 247, 57, 7, 61, 123, 241, 229, 235, 199, 186, 39, 117, 45, 234, 95, 158, 102, 63, 70, 79, 183, 9, 203, 39, 207, 126, 54, 109, 31, 109, 10, 90, 139, 17, 47, 239, 15, 152, 5, 222, 255, 151, 248, 31, 59, 40, 249, 189, 139, 95, 132, 156, 244, 57, 83, 131, 57, 214, 145, 57, 65, 126, 95, 180, 38, 112, 156, 233, 132, 68, 187, 46, 245, 53, 130, 232, 62, 167, 41, 177, 28, 235, 29, 254, 28, 146, 209, 9, 234, 46, 73, 6, 224, 210, 77, 66, 58, 110, 36, 183, 97, 197, 187, 222, 171, 99, 81, 254, 65, 144, 67, 60, 153, 149, 98, 219, 192, 221, 52, 245, 209, 87, 39, 252, 41, 21, 68, 78, 110, 131, 249, 162};
.global .align 16 .b8 __cudart_sin_cos_coeffs[128] = {70, 210, 176, 44, 241, 229, 90, 190, 146, 227, 172, 105, 227, 29, 199, 62, 161, 98, 219, 25, 160, 1, 42, 191, 24, 8, 17, 17, 17, 17, 129, 63, 84, 85, 85, 85, 85, 85, 197, 191, 0, 0, 0, 0, 0, 0, 0, 0, 0, 0, 0, 0, 0, 0, 0, 0, 100, 129, 253, 32, 131, 255, 168, 189, 40, 133, 239, 193, 167, 238, 33, 62, 217, 230, 6, 142, 79, 126, 146, 190, 233, 188, 221, 25, 160, 1, 250, 62, 71, 93, 193, 22, 108, 193, 86, 191, 81, 85, 85, 85, 85, 85, 165, 63, 0, 0, 0, 0, 0, 0, 224, 191, 0, 0, 0, 0, 0, 0, 240, 63};

.visible .entry _Z19angle_encode_kernelPKdP7double2mj(
	.param .u64 .ptr .align 1 _Z19angle_encode_kernelPKdP7double2mj_param_0,
	.param .u64 .ptr .align 1 _Z19angle_encode_kernelPKdP7double2mj_param_1,
	.param .u64 _Z19angle_encode_kernelPKdP7double2mj_param_2,
	.param .u32 _Z19angle_encode_kernelPKdP7double2mj_param_3
)
{
	.reg .pred 	%p<14>;
	.reg .b32 	%r<32>;
	.reg .b64 	%rd<26>;
	.reg .b64 	%fd<78>;

	ld.param.u64 	%rd7, [_Z19angle_encode_kernelPKdP7double2mj_param_0];
	ld.param.u64 	%rd8, [_Z19angle_encode_kernelPKdP7double2mj_param_1];
	ld.param.u64 	%rd9, [_Z19angle_encode_kernelPKdP7double2mj_param_2];
	ld.param.u32 	%r12, [_Z19angle_encode_kernelPKdP7double2mj_param_3];
	mov.u32 	%r13, %ctaid.x;
	mov.u32 	%r14, %ntid.x;
	mov.u32 	%r15, %tid.x;
	mad.lo.s32 	%r16, %r13, %r14, %r15;
	cvt.u64.u32 	%rd1, %r16;
	setp.le.u64 	%p1, %rd9, %rd1;
	@%p1 bra 	$L__BB0_17;
	setp.eq.s32 	%p2, %r12, 0;
	mov.f64 	%fd77, 0d3FF0000000000000;
	@%p2 bra 	$L__BB0_16;
	neg.s32 	%r28, %r12;
	cvta.to.global.u64 	%rd24, %rd7;
	mov.f64 	%fd77, 0d3FF0000000000000;
	mov.b64 	%rd25, 0;
	mov.u64 	%rd19, __cudart_sin_cos_coeffs;
$L__BB0_3:
	ld.global.nc.f64 	%fd2, [%rd24];
	cvt.u32.u64 	%r17, %rd25;
	shr.u64 	%rd11, %rd1, %r17;
	and.b64  	%rd12, %rd11, 1;
	setp.eq.b64 	%p3, %rd12, 1;
	not.pred 	%p4, %p3;
	@%p4 bra 	$L__BB0_9;
	abs.f64 	%fd3, %fd2;
	setp.neu.f64 	%p5, %fd3, 0d7FF0000000000000;
	@%p5 bra 	$L__BB0_6;
	mov.f64 	%fd26, 0d0000000000000000;
	mul.rn.f64 	%fd73, %fd2, %fd26;
	mov.b32 	%r29, 0;
	bra.uni 	$L__BB0_8;
$L__BB0_6:
	mul.f64 	%fd21, %fd2, 0d3FE45F306DC9C883;
	cvt.rni.s32.f64 	%r29, %fd21;
	cvt.rn.f64.s32 	%fd22, %r29;
	fma.rn.f64 	%fd23, %fd22, 0dBFF921FB54442D18, %fd2;
	fma.rn.f64 	%fd24, %fd22, 0dBC91A62633145C00, %fd23;
	fma.rn.f64 	%fd73, %fd22, 0dB97B839A252049C0, %fd24;
	setp.ltu.f64 	%p6, %fd3, 0d41E0000000000000;
	@%p6 bra 	$L__BB0_8;
	{ // callseq 0, 0
	.param .b64 param0;
	st.param.f64 	[param0], %fd2;
	.param .align 16 .b8 retval0[16];
	call.uni (retval0), 
	__internal_trig_reduction_slowpathd, 
	(
	param0
	);
	ld.param.f64 	%fd73, [retval0];
	ld.param.b32 	%r29, [retval0+8];
	} // callseq 0
$L__BB0_8:
	shl.b32 	%r20, %r29, 6;
	cvt.u64.u32 	%rd13, %r20;
	and.b64  	%rd14, %rd13, 64;
	add.s64 	%rd16, %rd19, %rd14;
	mul.rn.f64 	%fd27, %fd73, %fd73;
	and.b32  	%r21, %r29, 1;
	setp.eq.b32 	%p7, %r21, 1;
	selp.f64 	%fd28, 0dBDA8FF8320FD8164, 0d3DE5DB65F9785EBA, %p7;
	ld.global.nc.v2.f64 	{%fd29, %fd30}, [%rd16];
	fma.rn.f64 	%fd31, %fd28, %fd27, %fd29;
	fma.rn.f64 	%fd32, %fd31, %fd27, %fd30;
	ld.global.nc.v2.f64 	{%fd33, %fd34}, [%rd16+16];
	fma.rn.f64 	%fd35, %fd32, %fd27, %fd33;
	fma.rn.f64 	%fd36, %fd35, %fd27, %fd34;
	ld.global.nc.v2.f64 	{%fd37, %fd38}, [%rd16+32];
	fma.rn.f64 	%fd39, %fd36, %fd27, %fd37;
	fma.rn.f64 	%fd40, %fd39, %fd27, %fd38;
	fma.rn.f64 	%fd41, %fd40, %fd73, %fd73;
	fma.rn.f64 	%fd42, %fd40, %fd27, 0d3FF0000000000000;
	selp.f64 	%fd43, %fd42, %fd41, %p7;
	and.b32  	%r22, %r29, 2;
	setp.eq.s32 	%p8, %r22, 0;
	mov.f64 	%fd44, 0d0000000000000000;
	sub.f64 	%fd45, %fd44, %fd43;
	selp.f64 	%fd76, %fd43, %fd45, %p8;
	bra.uni 	$L__BB0_15;
$L__BB0_9:
	abs.f64 	%fd9, %fd2;
	setp.neu.f64 	%p9, %fd9, 0d7FF0000000000000;
	@%p9 bra 	$L__BB0_11;
	mov.f64 	%fd51, 0d0000000000000000;
	mul.rn.f64 	%fd75, %fd2, %fd51;
	mov.b32 	%r31, 1;
	bra.uni 	$L__BB0_14;
$L__BB0_11:
	mul.f64 	%fd46, %fd2, 0d3FE45F306DC9C883;
	cvt.rni.s32.f64 	%r30, %fd46;
	cvt.rn.f64.s32 	%fd47, %r30;
	fma.rn.f64 	%fd48, %fd47, 0dBFF921FB54442D18, %fd2;
	fma.rn.f64 	%fd49, %fd47, 0dBC91A62633145C00, %fd48;
	fma.rn.f64 	%fd75, %fd47, 0dB97B839A252049C0, %fd49;
	setp.ltu.f64 	%p10, %fd9, 0d41E0000000000000;
	@%p10 bra 	$L__BB0_13;
	{ // callseq 1, 0
	.param .b64 param0;
	st.param.f64 	[param0], %fd2;
	.param .align 16 .b8 retval0[16];
	call.uni (retval0), 
	__internal_trig_reduction_slowpathd, 
	(
	param0
	);
	ld.param.f64 	%fd75, [retval0];
	ld.param.b32 	%r30, [retval0+8];
	} // callseq 1
$L__BB0_13:
	add.s32 	%r31, %r30, 1;
$L__BB0_14:
	shl.b32 	%r25, %r31, 6;
	cvt.u64.u32 	%rd17, %r25;
	and.b64  	%rd18, %rd17, 64;
	add.s64 	%rd20, %rd19, %rd18;
	mul.rn.f64 	%fd52, %fd75, %fd75;
	and.b32  	%r26, %r31, 1;
	setp.eq.b32 	%p11, %r26, 1;
	selp.f64 	%fd53, 0dBDA8FF8320FD8164, 0d3DE5DB65F9785EBA, %p11;
	ld.global.nc.v2.f64 	{%fd54, %fd55}, [%rd20];
	fma.rn.f64 	%fd56, %fd53, %fd52, %fd54;
	fma.rn.f64 	%fd57, %fd56, %fd52, %fd55;
	ld.global.nc.v2.f64 	{%fd58, %fd59}, [%rd20+16];
	fma.rn.f64 	%fd60, %fd57, %fd52, %fd58;
	fma.rn.f64 	%fd61, %fd60, %fd52, %fd59;
	ld.global.nc.v2.f64 	{%fd62, %fd63}, [%rd20+32];
	fma.rn.f64 	%fd64, %fd61, %fd52, %fd62;
	fma.rn.f64 	%fd65, %fd64, %fd52, %fd63;
	fma.rn.f64 	%fd66, %fd65, %fd75, %fd75;
	fma.rn.f64 	%fd67, %fd65, %fd52, 0d3FF0000000000000;
	selp.f64 	%fd68, %fd67, %fd66, %p11;
	and.b32  	%r27, %r31, 2;
	setp.eq.s32 	%p12, %r27, 0;
	mov.f64 	%fd69, 0d0000000000000000;
	sub.f64 	%fd70, %fd69, %fd68;
	selp.f64 	%fd76, %fd68, %fd70, %p12;
$L__BB0_15:
	mul.f64 	%fd77, %fd77, %fd76;
	add.s32 	%r28, %r28, 1;
	setp.ne.s32 	%p13, %r28, 0;
	add.s64 	%rd25, %rd25, 1;
	add.s64 	%rd24, %rd24, 8;
	@%p13 bra 	$L__BB0_3;
$L__BB0_16:
	cvta.to.global.u64 	%rd21, %rd8;
	shl.b64 	%rd22, %rd1, 4;
	add.s64 	%rd23, %rd21, %rd22;
	mov.f64 	%fd71, 0d0000000000000000;
	st.global.v2.f64 	[%rd23], {%fd77, %fd71};
$L__BB0_17:
	ret;

}
.func  (.param .align 16 .b8 func_retval0[16]) __internal_trig_reduction_slowpathd(
	.param .b64 __internal_trig_reduction_slowpathd_param_0
)
{
	.local .align 8 .b8 	__local_depot1[40];
	.reg .b64 	%SP;
	.reg .b64 	%SPL;
	.reg .pred 	%p<10>;
	.reg .b32 	%r<47>;
	.reg .b64 	%rd<74>;
	.reg .b64 	%fd<5>;

	mov.u64 	%SPL, __local_depot1;
	ld.param.f64 	%fd4, [__internal_trig_reduction_slowpathd_param_0];
	add.u64 	%rd1, %SPL, 0;
	{
	.reg .b32 %temp; 
	mov.b64 	{%temp, %r1}, %fd4;
	}
	shr.u32 	%r2, %r1, 20;
	and.b32  	%r3, %r2, 2047;
	setp.eq.s32 	%p1, %r3, 2047;
	mov.b32 	%r46, 0;
	@%p1 bra 	$L__BB1_9;
	add.s32 	%r20, %r3, -1024;
	mov.b64 	%rd20, %fd4;
	shl.b64 	%rd2, %rd20, 11;
	shr.u32 	%r4, %r20, 6;
	sub.s32 	%r45, 15, %r4;
	sub.s32 	%r21, 19, %r4;
	setp.lt.u32 	%p2, %r20, 128;
	selp.b32 	%r6, 18, %r21, %p2;
	setp.ge.s32 	%p3, %r45, %r6;
	mov.b64 	%rd70, 0;
	@%p3 bra 	$L__BB1_4;
	add.s32 	%r23, %r6, %r4;
	neg.s32 	%r43, %r23;
	or.b64  	%rd3, %rd2, -9223372036854775808;
	mov.b64 	%rd70, 0;
	mov.b32 	%r42, 0;
	mov.u64 	%rd25, __cudart_i2opi_d;
	mov.u32 	%r44, %r45;
$L__BB1_3:
	.pragma "nounroll";
	mul.wide.s32 	%rd22, %r42, 8;
	add.s64 	%rd23, %rd1, %rd22;
	mul.wide.s32 	%rd24, %r44, 8;
	add.s64 	%rd26, %rd25, %rd24;
	ld.global.nc.u64 	%rd27, [%rd26];
	{
	.reg .u32 %r0, %r1, %r2, %r3, %alo, %ahi, %blo, %bhi, %clo, %chi;
	mov.b64 	{%alo,%ahi}, %rd27;
	mov.b64 	{%blo,%bhi}, %rd3;
	mov.b64 	{%clo,%chi}, %rd70;
	mad.lo.cc.u32 	%r0, %alo, %blo, %clo;
	madc.hi.cc.u32 	%r1, %alo, %blo, %chi;
	madc.hi.u32 	%r2, %alo, %bhi, 0;
	mad.lo.cc.u32 	%r1, %alo, %bhi, %r1;
	madc.hi.cc.u32 	%r2, %ahi, %blo, %r2;
	madc.hi.u32 	%r3, %ahi, %bhi, 0;
	mad.lo.cc.u32 	%r1, %ahi, %blo, %r1;
	madc.lo.cc.u32 	%r2, %ahi, %bhi, %r2;
	addc.u32 	%r3, %r3, 0;
	mov.b64 	%rd28, {%r0,%r1};
	mov.b64 	%rd70, {%r2,%r3};
	}
	st.local.u64 	[%rd23], %rd28;
	add.s32 	%r44, %r44, 1;
	add.s32 	%r43, %r43, 1;
	add.s32 	%r42, %r42, 1;
	setp.ne.s32 	%p4, %r43, -15;
	mov.u32 	%r45, %r6;
	@%p4 bra 	$L__BB1_3;
$L__BB1_4:
	cvt.s64.s32 	%rd29, %r45;
	cvt.u64.u32 	%rd30, %r4;
	add.s64 	%rd31, %rd30, %rd29;
	shl.b64 	%rd32, %rd31, 3;
	add.s64 	%rd33, %rd1, %rd32;
	st.local.u64 	[%rd33+-120], %rd70;
	and.b32  	%r15, %r2, 63;
	ld.local.u64 	%rd72, [%rd1+16];
	ld.local.u64 	%rd71, [%rd1+24];
	setp.eq.s32 	%p5, %r15, 0;
	@%p5 bra 	$L__BB1_6;
	shl.b64 	%rd34, %rd71, %r15;
	shr.u64 	%rd35, %rd72, 1;
	xor.b32  	%r24, %r15, 63;
	shr.u64 	%rd36, %rd35, %r24;
	or.b64  	%rd71, %rd34, %rd36;
	ld.local.u64 	%rd37, [%rd1+8];
	shl.b64 	%rd38, %rd72, %r15;
	shr.u64 	%rd39, %rd37, 1;
	shr.u64 	%rd40, %rd39, %r24;
	or.b64  	%rd72, %rd38, %rd40;
$L__BB1_6:
	and.b32  	%r25, %r1, -2147483648;
	shr.u64 	%rd41, %rd71, 62;
	cvt.u32.u64 	%r26, %rd41;
	mov.b64 	{%r27, %r28}, %rd71;
	mov.b64 	{%r29, %r30}, %rd72;
	shf.l.wrap.b32 	%r31, %r30, %r27, 2;
	shf.l.wrap.b32 	%r32, %r27, %r28, 2;
	mov.b64 	%rd42, {%r31, %r32};
	shl.b64 	%rd43, %rd72, 2;
	shr.u64 	%rd44, %rd42, 63;
	cvt.u32.u64 	%r33, %rd44;
	add.s32 	%r34, %r33, %r26;
	setp.eq.s32 	%p6, %r25, 0;
	neg.s32 	%r35, %r34;
	selp.b32 	%r46, %r34, %r35, %p6;
	setp.gt.s64 	%p7, %rd42, -1;
	mov.b64 	%rd45, 0;
	{
	.reg .u32 %r0, %r1, %r2, %r3, %a0, %a1, %a2, %a3, %b0, %b1, %b2, %b3;
	mov.b64 	{%a0,%a1}, %rd45;
	mov.b64 	{%a2,%a3}, %rd45;
	mov.b64 	{%b0,%b1}, %rd43;
	mov.b64 	{%b2,%b3}, %rd42;
	sub.cc.u32 	%r0, %a0, %b0;
	subc.cc.u32 	%r1, %a1, %b1;
	subc.cc.u32 	%r2, %a2, %b2;
	subc.u32 	%r3, %a3, %b3;
	mov.b64 	%rd46, {%r0,%r1};
	mov.b64 	%rd47, {%r2,%r3};
	}
	xor.b32  	%r36, %r25, -2147483648;
	selp.b64 	%rd73, %rd42, %rd47, %p7;
	selp.b64 	%rd14, %rd43, %rd46, %p7;
	selp.b32 	%r17, %r25, %r36, %p7;
	clz.b64 	%r37, %rd73;
	cvt.u64.u32 	%rd15, %r37;
	setp.eq.s32 	%p8, %r37, 0;
	@%p8 bra 	$L__BB1_8;
	cvt.u32.u64 	%r38, %rd15;
	and.b32  	%r39, %r38, 63;
	shl.b64 	%rd48, %rd73, %r39;
	shr.u64 	%rd49, %rd14, 1;
	not.b32 	%r40, %r38;
	and.b32  	%r41, %r40, 63;
	shr.u64 	%rd50, %rd49, %r41;
	or.b64  	%rd73, %rd48, %rd50;
$L__BB1_8:
	mov.b64 	%rd51, -3958705157555305931;
	{
	.reg .u32 %r0, %r1, %r2, %r3, %alo, %ahi, %blo, %bhi;
	mov.b64 	{%alo,%ahi}, %rd73;
	mov.b64 	{%blo,%bhi}, %rd51;
	mul.lo.u32 	%r0, %alo, %blo;
	mul.hi.u32 	%r1, %alo, %blo;
	mad.lo.cc.u32 	%r1, %alo, %bhi, %r1;
	madc.hi.u32 	%r2, %alo, %bhi, 0;
	mad.lo.cc.u32 	%r1, %ahi, %blo, %r1;
	madc.hi.cc.u32 	%r2, %ahi, %blo, %r2;
	madc.hi.u32 	%r3, %ahi, %bhi, 0;
	mad.lo.cc.u32 	%r2, %ahi, %bhi, %r2;
	addc.u32 	%r3, %r3, 0;
	mov.b64 	%rd52, {%r0,%r1};
	mov.b64 	%rd53, {%r2,%r3};
	}
	setp.gt.s64 	%p9, %rd53, 0;
	{
	.reg .u32 %r0, %r1, %r2, %r3, %a0, %a1, %a2, %a3, %b0, %b1, %b2, %b3;
	mov.b64 	{%a0,%a1}, %rd52;
	mov.b64 	{%a2,%a3}, %rd53;
	mov.b64 	{%b0,%b1}, %rd52;
	mov.b64 	{%b2,%b3}, %rd53;
	add.cc.u32 	%r0, %a0, %b0;
	addc.cc.u32 	%r1, %a1, %b1;
	addc.cc.u32 	%r2, %a2, %b2;
	addc.u32 	%r3, %a3, %b3;
	mov.b64 	%rd54, {%r0,%r1};
	mov.b64 	%rd55, {%r2,%r3};
	}
	selp.b64 	%rd56, %rd55, %rd53, %p9;
	selp.s64 	%rd57, -1, 0, %p9;
	sub.s64 	%rd58, %rd57, %rd15;
	cvt.u64.u32 	%rd59, %r17;
	shl.b64 	%rd60, %rd59, 32;
	add.s64 	%rd61, %rd56, 1;
	shr.u64 	%rd62, %rd61, 10;
	add.s64 	%rd63, %rd62, 1;
	shr.u64 	%rd64, %rd63, 1;
	shl.b64 	%rd65, %rd58, 52;
	add.s64 	%rd66, %rd65, %rd64;
	add.s64 	%rd67, %rd66, 4602678819172646912;
	or.b64  	%rd68, %rd67, %rd60;
	mov.b64 	%fd4, %rd68;
$L__BB1_9:
	st.param.f64 	[func_retval0], %fd4;
	st.param.b32 	[func_retval0+8], %r46;
	ret;

}


// ===== COMPILED SASS (sm_100) =====

	.target	sm_100

	.elftype	@"ET_EXEC"


//--------------------- .note.nv.tkinfo           --------------------------
	.section	.note.nv.tkinfo,"",@"SHT_NOTE"
	.sectionflags	@"SHF_NOTE_NV_TKINFO"
	.tkinfo
        /*0018*/ 	.word	0x00000002
        /*0030*/ 	.string	""
        /*0030*/ 	.string	"ptxas"
        /*0030*/ 	.string	"Cuda compilation tools, release 13.0, V13.0.88"
        /*0030*/ 	.string	"Build cuda_13.0.r13.0/compiler.36424714_0"
        /*0030*/ 	.string	"-arch sm_100 -m 64 "



//--------------------- .note.nv.cuinfo           --------------------------
	.section	.note.nv.cuinfo,"",@"SHT_NOTE"
	.sectionflags	@"SHF_NOTE_NV_CUINFO"
        /*0018*/ 	.short	0x0002
        /*001a*/ 	.short	0x0064
        /*001c*/ 	.short	0x0082
	.zero		2


//--------------------- .nv.info                  --------------------------
	.section	.nv.info,"",@"SHT_CUDA_INFO"
	.align	4


	//----- nvinfo : EIATTR_REGCOUNT
	.align		4
        /*0000*/ 	.byte	0x04, 0x2f
        /*0002*/ 	.short	(.L_3 - .L_2)
	.align		4
.L_2:
        /*0004*/ 	.word	index@(_Z19angle_encode_kernelPKdP7double2mj)
        /*0008*/ 	.word	0x0000001c


	//----- nvinfo : EIATTR_FRAME_SIZE
	.align		4
.L_3:
        /*000c*/ 	.byte	0x04, 0x11
        /*000e*/ 	.short	(.L_5 - .L_4)
	.align		4
.L_4:
        /*0010*/ 	.word	index@($_Z19angle_encode_kernelPKdP7double2mj$__internal_trig_reduction_slowpathd)
        /*0014*/ 	.word	0x00000028


	//----- nvinfo : EIATTR_FRAME_SIZE
	.align		4
.L_5:
        /*0018*/ 	.byte	0x04, 0x11
        /*001a*/ 	.short	(.L_7 - .L_6)
	.align		4
.L_6:
        /*001c*/ 	.word	index@(_Z19angle_encode_kernelPKdP7double2mj)
        /*0020*/ 	.word	0x00000028


	//----- nvinfo : EIATTR_MIN_STACK_SIZE
	.align		4
.L_7:
        /*0024*/ 	.byte	0x04, 0x12
        /*0026*/ 	.short	(.L_9 - .L_8)
	.align		4
.L_8:
        /*0028*/ 	.word	index@(_Z19angle_encode_kernelPKdP7double2mj)
        /*002c*/ 	.word	0x00000028
.L_9:


//--------------------- .nv.compat                --------------------------
	.section	.nv.compat,"",@"SHT_CUDA_COMPAT_INFO"
	.align	4
        /*0000*/ 	.byte	0x02, 0x09, 0x00, 0x00, 0x02, 0x02, 0x01, 0x00, 0x02, 0x05, 0x05, 0x00, 0x03, 0x07, 0x01, 0x01
        /*0010*/ 	.byte	0x02, 0x03, 0x00, 0x00, 0x02, 0x06, 0x01, 0x00, 0x04, 0x0b, 0x08, 0x00, 0x01, 0x00, 0x00, 0x00
        /*0020*/ 	.byte	0x00, 0x00, 0x00, 0x00


//--------------------- .nv.info._Z19angle_encode_kernelPKdP7double2mj --------------------------
	.section	.nv.info._Z19angle_encode_kernelPKdP7double2mj,"",@"SHT_CUDA_INFO"
	.sectionflags	@""
	.align	4


	//----- nvinfo : EIATTR_CUDA_API_VERSION
	.align		4
        /*0000*/ 	.byte	0x04, 0x37
        /*0002*/ 	.short	(.L_11 - .L_10)
.L_10:
        /*0004*/ 	.word	0x00000082


	//----- nvinfo : EIATTR_KPARAM_INFO
	.align		4
.L_11:
        /*0008*/ 	.byte	0x04, 0x17
        /*000a*/ 	.short	(.L_13 - .L_12)
.L_12:
        /*000c*/ 	.word	0x00000000
        /*0010*/ 	.short	0x0003
        /*0012*/ 	.short	0x0018
        /*0014*/ 	.byte	0x00, 0xf0, 0x11, 0x00


	//----- nvinfo : EIATTR_KPARAM_INFO
	.align		4
.L_13:
        /*0018*/ 	.byte	0x04, 0x17
        /*001a*/ 	.short	(.L_15 - .L_14)
.L_14:
        /*001c*/ 	.word	0x00000000
        /*0020*/ 	.short	0x0002
        /*0022*/ 	.short	0x0010
        /*0024*/ 	.byte	0x00, 0xf0, 0x21, 0x00


	//----- nvinfo : EIATTR_KPARAM_INFO
	.align		4
.L_15:
        /*0028*/ 	.byte	0x04, 0x17
        /*002a*/ 	.short	(.L_17 - .L_16)
.L_16:
        /*002c*/ 	.word	0x00000000
        /*0030*/ 	.short	0x0001
        /*0032*/ 	.short	0x0008
        /*0034*/ 	.byte	0x00, 0xf5, 0x21, 0x00


	//----- nvinfo : EIATTR_KPARAM_INFO
	.align		4
.L_17:
        /*0038*/ 	.byte	0x04, 0x17
        /*003a*/ 	.short	(.L_19 - .L_18)
.L_18:
        /*003c*/ 	.word	0x00000000
        /*0040*/ 	.short	0x0000
        /*0042*/ 	.short	0x0000
        /*0044*/ 	.byte	0x00, 0xf5, 0x21, 0x00


	//----- nvinfo : EIATTR_SPARSE_MMA_MASK
	.align		4
.L_19:
        /*0048*/ 	.byte	0x03, 0x50
        /*004a*/ 	.short	0x0000


	//----- nvinfo : EIATTR_MAXREG_COUNT
	.align		4
        /*004c*/ 	.byte	0x03, 0x1b
        /*004e*/ 	.short	0x00ff


	//----- nvinfo : EIATTR_MERCURY_ISA_VERSION
	.align		4
        /*0050*/ 	.byte	0x03, 0x5f
        /*0052*/ 	.short	0x0101


	//----- nvinfo : EIATTR_VRC_CTA_INIT_COUNT
	.align		4
        /*0054*/ 	.byte	0x02, 0x4a
	.zero		1
	.zero		1


	//----- nvinfo : EIATTR_EXIT_INSTR_OFFSETS
	.align		4
        /*0058*/ 	.byte	0x04, 0x1c
        /*005a*/ 	.short	(.L_21 - .L_20)


	//   ....[0]....
.L_20:
        /*005c*/ 	.word	0x00000090


	//   ....[1]....
        /*0060*/ 	.word	0x000009b0


	//----- nvinfo : EIATTR_CRS_STACK_SIZE
	.align		4
.L_21:
        /*0064*/ 	.byte	0x04, 0x1e
        /*0066*/ 	.short	(.L_23 - .L_22)
.L_22:
        /*0068*/ 	.word	0x00000000


	//----- nvinfo : EIATTR_CBANK_PARAM_SIZE
	.align		4
.L_23:
        /*006c*/ 	.byte	0x03, 0x19
        /*006e*/ 	.short	0x001c


	//----- nvinfo : EIATTR_PARAM_CBANK
	.align		4
        /*0070*/ 	.byte	0x04, 0x0a
        /*0072*/ 	.short	(.L_25 - .L_24)
	.align		4
.L_24:
        /*0074*/ 	.word	index@(.nv.constant0._Z19angle_encode_kernelPKdP7double2mj)
        /*0078*/ 	.short	0x0380
        /*007a*/ 	.short	0x001c


	//----- nvinfo : EIATTR_SW_WAR
	.align		4
.L_25:
        /*007c*/ 	.byte	0x04, 0x36
        /*007e*/ 	.short	(.L_27 - .L_26)
.L_26:
        /*0080*/ 	.word	0x00000008
.L_27:


//--------------------- .nv.callgraph             --------------------------
	.section	.nv.callgraph,"",@"SHT_CUDA_CALLGRAPH"
	.align	4
	.sectionentsize	8
	.align		4
        /*0000*/ 	.word	0x00000000
	.align		4
        /*0004*/ 	.word	0xffffffff
	.align		4
        /*0008*/ 	.word	0x00000000
	.align		4
        /*000c*/ 	.word	0xfffffffe
	.align		4
        /*0010*/ 	.word	0x00000000
	.align		4
        /*0014*/ 	.word	0xfffffffd
	.align		4
        /*0018*/ 	.word	0x00000000
	.align		4
        /*001c*/ 	.word	0xfffffffc


//--------------------- .nv.constant4             --------------------------
	.section	.nv.constant4,"a",@progbits
	.align	8
	.align		8
.nv.constant4:
        /*0000*/ 	.dword	__cudart_i2opi_d
	.align		8
        /*0008*/ 	.dword	__cudart_sin_cos_coeffs


//--------------------- .text._Z19angle_encode_kernelPKdP7double2mj --------------------------
	.section	.text._Z19angle_encode_kernelPKdP7double2mj,"ax",@progbits
	.align	128
        .global         _Z19angle_encode_kernelPKdP7double2mj
        .type           _Z19angle_encode_kernelPKdP7double2mj,@function
        .size           _Z19angle_encode_kernelPKdP7double2mj,(.L_x_18 - _Z19angle_encode_kernelPKdP7double2mj)
        .other          _Z19angle_encode_kernelPKdP7double2mj,@"STO_CUDA_ENTRY STV_DEFAULT"
_Z19angle_encode_kernelPKdP7double2mj:
.text._Z19angle_encode_kernelPKdP7double2mj:
[----:B------:R-:W0:Y:S01]  /*0000*/  LDC R1, c[0x0][0x37c] ;  /* 0x0000df00ff017b82 */ /* 0x000e220000000800 */
[----:B------:R-:W1:Y:S07]  /*0010*/  S2R R3, SR_TID.X ;  /* 0x0000000000037919 */ /* 0x000e6e0000002100 */
[----:B------:R-:W1:Y:S01]  /*0020*/  S2UR UR4, SR_CTAID.X ;  /* 0x00000000000479c3 */ /* 0x000e620000002500 */
[----:B------:R-:W2:Y:S01]  /*0030*/  LDCU.64 UR6, c[0x0][0x390] ;  /* 0x00007200ff0677ac */ /* 0x000ea20008000a00 */
[----:B0-----:R-:W-:-:S06]  /*0040*/  VIADD R1, R1, 0xffffffd8 ;  /* 0xffffffd801017836 */ /* 0x001fcc0000000000 */
[----:B------:R-:W1:Y:S02]  /*0050*/  LDC R0, c[0x0][0x360] ;  /* 0x0000d800ff007b82 */ /* 0x000e640000000800 */
[----:B-1----:R-:W-:-:S05]  /*0060*/  IMAD R0, R0, UR4, R3 ;  /* 0x0000000400007c24 */ /* 0x002fca000f8e0203 */
[----:B--2---:R-:W-:-:S04]  /*0070*/  ISETP.GE.U32.AND P0, PT, R0, UR6, PT ;  /* 0x0000000600007c0c */ /* 0x004fc8000bf06070 */
[----:B------:R-:W-:-:S13]  /*0080*/  ISETP.GE.U32.AND.EX P0, PT, RZ, UR7, PT, P0 ;  /* 0x00000007ff007c0c */ /* 0x000fda000bf06100 */
[----:B------:R-:W-:Y:S05]  /*0090*/  @P0 EXIT ;  /* 0x000000000000094d */ /* 0x000fea0003800000 */
[----:B------:R-:W0:Y:S01]  /*00a0*/  LDCU UR5, c[0x0][0x398] ;  /* 0x00007300ff0577ac */ /* 0x000e220008000800 */
[----:B------:R-:W-:Y:S02]  /*00b0*/  IMAD.MOV.U32 R8, RZ, RZ, 0x0 ;  /* 0x00000000ff087424 */ /* 0x000fe400078e00ff */
[----:B------:R-:W-:Y:S01]  /*00c0*/  IMAD.MOV.U32 R9, RZ, RZ, 0x3ff00000 ;  /* 0x3ff00000ff097424 */ /* 0x000fe200078e00ff */
[----:B------:R-:W1:Y:S01]  /*00d0*/  LDCU.64 UR6, c[0x0][0x358] ;  /* 0x00006b00ff0677ac */ /* 0x000e620008000a00 */
[----:B0-----:R-:W-:-:S09]  /*00e0*/  UISETP.NE.AND UP0, UPT, UR5, URZ, UPT ;  /* 0x000000ff0500728c */ /* 0x001fd2000bf05270 */
[----:B-1----:R-:W-:Y:S05]  /*00f0*/  BRA.U !UP0, `(.L_x_0) ;  /* 0x0000000908187547 */ /* 0x002fea000b800000 */
[----:B------:R-:W-:Y:S01]  /*0100*/  IMAD.MOV.U32 R8, RZ, RZ, 0x0 ;  /* 0x00000000ff087424 */ /* 0x000fe200078e00ff */
[----:B------:R-:W0:Y:S01]  /*0110*/  LDCU.64 UR8, c[0x0][0x380] ;  /* 0x00007000ff0877ac */ /* 0x000e220008000a00 */
[----:B------:R-:W-:Y:S01]  /*0120*/  IMAD.MOV.U32 R9, RZ, RZ, 0x3ff00000 ;  /* 0x3ff00000ff097424 */ /* 0x000fe200078e00ff */
[----:B------:R-:W1:Y:S01]  /*0130*/  LDCU.64 UR12, c[0x4][0x8] ;  /* 0x01000100ff0c77ac */ /* 0x000e620008000a00 */
[----:B------:R-:W-:Y:S01]  /*0140*/  UIADD3 UR5, UPT, UPT, -UR5, URZ, URZ ;  /* 0x000000ff05057290 */ /* 0x000fe2000fffe1ff */
[----:B------:R-:W-:-:S11]  /*0150*/  UMOV UR4, URZ ;  /* 0x000000ff00047c82 */ /* 0x000fd60008000000 */
.L_x_9:
[----:B0-----:R-:W-:Y:S02]  /*0160*/  IMAD.U32 R6, RZ, RZ, UR8 ;  /* 0x00000008ff067e24 */ /* 0x001fe4000f8e00ff */
[----:B------:R-:W-:-:S06]  /*0170*/  IMAD.U32 R7, RZ, RZ, UR9 ;  /* 0x00000009ff077e24 */ /* 0x000fcc000f8e00ff */
[----:B------:R-:W5:Y:S01]  /*0180*/  LDG.E.64.CONSTANT R6, desc[UR6][R6.64] ;  /* 0x0000000606067981 */ /* 0x000f62000c1e9b00 */
[----:B------:R-:W-:Y:S01]  /*0190*/  SHF.R.U64 R2, R0, UR4, RZ ;  /* 0x0000000400027c19 */ /* 0x000fe200080012ff */
[----:B------:R-:W-:Y:S01]  /*01a0*/  UIADD3 UR5, UPT, UPT, UR5, 0x1, URZ ;  /* 0x0000000105057890 */ /* 0x000fe2000fffe0ff */
[----:B------:R-:W-:Y:S02]  /*01b0*/  BSSY.RECONVERGENT B0, `(.L_x_1) ;  /* 0x0000075000007945 */ /* 0x000fe40003800200 */
[----:B------:R-:W-:Y:S01]  /*01c0*/  LOP3.LUT R2, R2, 0x1, RZ, 0xc0, !PT ;  /* 0x0000000102027812 */ /* 0x000fe200078ec0ff */
[----:B------:R-:W-:-:S03]  /*01d0*/  UISETP.NE.AND UP1, UPT, UR5, URZ, UPT ;  /* 0x000000ff0500728c */ /* 0x000fc6000bf25270 */
[----:B------:R-:W-:-:S04]  /*01e0*/  ISETP.NE.U32.AND P0, PT, R2, 0x1, PT ;  /* 0x000000010200780c */ /* 0x000fc80003f05070 */
[----:B------:R-:W-:-:S13]  /*01f0*/  ISETP.NE.U32.AND.EX P0, PT, RZ, RZ, PT, P0 ;  /* 0x000000ffff00720c */ /* 0x000fda0003f05100 */
[----:B------:R-:W-:Y:S05]  /*0200*/  @P0 BRA `(.L_x_2) ;  /* 0x0000000000dc0947 */ /* 0x000fea0003800000 */
[----:B-----5:R-:W-:-:S14]  /*0210*/  DSETP.NEU.AND P0, PT, |R6|, +INF , PT ;  /* 0x7ff000000600742a */ /* 0x020fdc0003f0d200 */
[----:B------:R-:W-:Y:S01]  /*0220*/  @!P0 DMUL R10, RZ, R6 ;  /* 0x00000006ff0a8228 */ /* 0x000fe20000000000 */
[----:B------:R-:W-:Y:S01]  /*0230*/  @!P0 IMAD.MOV.U32 R2, RZ, RZ, RZ ;  /* 0x000000ffff028224 */ /* 0x000fe200078e00ff */
[----:B------:R-:W-:Y:S09]  /*0240*/  @!P0 BRA `(.L_x_3) ;  /* 0x0000000000588947 */ /* 0x000ff20003800000 */
[----:B------:R-:W-:Y:S01]  /*0250*/  UMOV UR10, 0x6dc9c883 ;  /* 0x6dc9c883000a7882 */ /* 0x000fe20000000000 */
[----:B------:R-:W-:Y:S01]  /*0260*/  UMOV UR11, 0x3fe45f30 ;  /* 0x3fe45f30000b7882 */ /* 0x000fe20000000000 */
[C---:B------:R-:W-:Y:S02]  /*0270*/  DSETP.GE.AND P0, PT, |R6|.reuse, 2.14748364800000000000e+09, PT ;  /* 0x41e000000600742a */ /* 0x040fe40003f06200 */
[----:B------:R-:W-:Y:S01]  /*0280*/  DMUL R2, R6, UR10 ;  /* 0x0000000a06027c28 */ /* 0x000fe20008000000 */
[----:B------:R-:W-:Y:S01]  /*0290*/  UMOV UR10, 0x54442d18 ;  /* 0x54442d18000a7882 */ /* 0x000fe20000000000 */
[----:B------:R-:W-:-:S08]  /*02a0*/  UMOV UR11, 0x3ff921fb ;  /* 0x3ff921fb000b7882 */ /* 0x000fd00000000000 */
[----:B------:R-:W0:Y:S08]  /*02b0*/  F2I.F64 R2, R2 ;  /* 0x0000000200027311 */ /* 0x000e300000301100 */
[----:B0-----:R-:W0:Y:S02]  /*02c0*/  I2F.F64 R10, R2 ;  /* 0x00000002000a7312 */ /* 0x001e240000201c00 */
[----:B0-----:R-:W-:Y:S01]  /*02d0*/  DFMA R4, R10, -UR10, R6 ;  /* 0x8000000a0a047c2b */ /* 0x001fe20008000006 */
[----:B------:R-:W-:Y:S01]  /*02e0*/  UMOV UR10, 0x33145c00 ;  /* 0x33145c00000a7882 */ /* 0x000fe20000000000 */
[----:B------:R-:W-:-:S06]  /*02f0*/  UMOV UR11, 0x3c91a626 ;  /* 0x3c91a626000b7882 */ /* 0x000fcc0000000000 */
[----:B------:R-:W-:Y:S01]  /*0300*/  DFMA R4, R10, -UR10, R4 ;  /* 0x8000000a0a047c2b */ /* 0x000fe20008000004 */
[----:B------:R-:W-:Y:S01]  /*0310*/  UMOV UR10, 0x252049c0 ;  /* 0x252049c0000a7882 */ /* 0x000fe20000000000 */
[----:B------:R-:W-:-:S06]  /*0320*/  UMOV UR11, 0x397b839a ;  /* 0x397b839a000b7882 */ /* 0x000fcc0000000000 */
[----:B------:R-:W-:Y:S01]  /*0330*/  DFMA R10, R10, -UR10, R4 ;  /* 0x8000000a0a0a7c2b */ /* 0x000fe20008000004 */
[----:B------:R-:W-:Y:S10]  /*0340*/  @!P0 BRA `(.L_x_3) ;  /* 0x0000000000188947 */ /* 0x000ff40003800000 */
[----:B------:R-:W-:Y:S01]  /*0350*/  BSSY.RECONVERGENT B1, `(.L_x_4) ;  /* 0x0000004000017945 */ /* 0x000fe20003800200 */
[----:B------:R-:W-:Y:S01]  /*0360*/  IMAD.MOV.U32 R2, RZ, RZ, R6 ;  /* 0x000000ffff027224 */ /* 0x000fe200078e0006 */
[----:B------:R-:W-:-:S07]  /*0370*/  MOV R6, 0x390 ;  /* 0x0000039000067802 */ /* 0x000fce0000000f00 */
[----:B-1----:R-:W-:Y:S05]  /*0380*/  CALL.REL.NOINC `($_Z19angle_encode_kernelPKdP7double2mj$__internal_trig_reduction_slowpathd) ;  /* 0x00000004008c7944 */ /* 0x002fea0003c00000 */
[----:B------:R-:W-:Y:S05]  /*0390*/  BSYNC.RECONVERGENT B1 ;  /* 0x0000000000017941 */ /* 0x000fea0003800200 */
.L_x_4:
[----:B------:R-:W-:-:S07]  /*03a0*/  IMAD.MOV.U32 R2, RZ, RZ, R4 ;  /* 0x000000ffff027224 */ /* 0x000fce00078e0004 */
.L_x_3:
[----:B------:R-:W-:-:S05]  /*03b0*/  IMAD.SHL.U32 R3, R2, 0x40, RZ ;  /* 0x0000004002037824 */ /* 0x000fca00078e00ff */
[----:B------:R-:W-:-:S04]  /*03c0*/  LOP3.LUT R3, R3, 0x40, RZ, 0xc0, !PT ;  /* 0x0000004003037812 */ /* 0x000fc800078ec0ff */
[----:B-1----:R-:W-:-:S05]  /*03d0*/  IADD3 R22, P0, PT, R3, UR12, RZ ;  /* 0x0000000c03167c10 */ /* 0x002fca000ff1e0ff */
[----:B------:R-:W-:-:S05]  /*03e0*/  IMAD.X R23, RZ, RZ, UR13, P0 ;  /* 0x0000000dff177e24 */ /* 0x000fca00080e06ff */
[----:B------:R-:W2:Y:S04]  /*03f0*/  LDG.E.128.CONSTANT R4, desc[UR6][R22.64] ;  /* 0x0000000616047981 */ /* 0x000ea8000c1e9d00 */
[----:B------:R-:W3:Y:S04]  /*0400*/  LDG.E.128.CONSTANT R12, desc[UR6][R22.64+0x10] ;  /* 0x00001006160c7981 */ /* 0x000ee8000c1e9d00 */
[----:B------:R-:W4:Y:S01]  /*0410*/  LDG.E.128.CONSTANT R16, desc[UR6][R22.64+0x20] ;  /* 0x0000200616107981 */ /* 0x000f22000c1e9d00 */
[----:B------:R-:W-:Y:S01]  /*0420*/  LOP3.LUT R3, R2, 0x1, RZ, 0xc0, !PT ;  /* 0x0000000102037812 */ /* 0x000fe200078ec0ff */
[----:B------:R-:W-:Y:S01]  /*0430*/  IMAD.MOV.U32 R24, RZ, RZ, 0x20fd8164 ;  /* 0x20fd8164ff187424 */ /* 0x000fe200078e00ff */
[----:B------:R-:W-:-:S02]  /*0440*/  DMUL R20, R10, R10 ;  /* 0x0000000a0a147228 */ /* 0x000fc40000000000 */
[----:B------:R-:W-:Y:S01]  /*0450*/  ISETP.NE.U32.AND P0, PT, R3, 0x1, PT ;  /* 0x000000010300780c */ /* 0x000fe20003f05070 */
[----:B------:R-:W-:-:S03]  /*0460*/  IMAD.MOV.U32 R3, RZ, RZ, 0x3da8ff83 ;  /* 0x3da8ff83ff037424 */ /* 0x000fc600078e00ff */
[----:B------:R-:W-:Y:S02]  /*0470*/  FSEL R24, R24, -8.06006814911005101289e+34, !P0 ;  /* 0xf9785eba18187808 */ /* 0x000fe40004000000 */
[----:B------:R-:W-:-:S06]  /*0480*/  FSEL R25, -R3, 0.11223486810922622681, !P0 ;  /* 0x3de5db6503197808 */ /* 0x000fcc0004000100 */
[----:B--2---:R-:W-:-:S08]  /*0490*/  DFMA R4, R20, R24, R4 ;  /* 0x000000181404722b */ /* 0x004fd00000000004 */
[----:B------:R-:W-:-:S08]  /*04a0*/  DFMA R4, R20, R4, R6 ;  /* 0x000000041404722b */ /* 0x000fd00000000006 */
[----:B---3--:R-:W-:-:S08]  /*04b0*/  DFMA R4, R20, R4, R12 ;  /* 0x000000041404722b */ /* 0x008fd0000000000c */
[----:B------:R-:W-:-:S08]  /*04c0*/  DFMA R4, R20, R4, R14 ;  /* 0x000000041404722b */ /* 0x000fd0000000000e */
[----:B----4-:R-:W-:-:S08]  /*04d0*/  DFMA R4, R20, R4, R16 ;  /* 0x000000041404722b */ /* 0x010fd00000000010 */
[----:B------:R-:W-:-:S08]  /*04e0*/  DFMA R4, R20, R4, R18 ;  /* 0x000000041404722b */ /* 0x000fd00000000012 */
[----:B------:R-:W-:Y:S02]  /*04f0*/  DFMA R10, R4, R10, R10 ;  /* 0x0000000a040a722b */ /* 0x000fe4000000000a */
[----:B------:R-:W-:-:S10]  /*0500*/  DFMA R4, R20, R4, 1 ;  /* 0x3ff000001404742b */ /* 0x000fd40000000004 */
[----:B------:R-:W-:Y:S02]  /*0510*/  FSEL R6, R4, R10, !P0 ;  /* 0x0000000a04067208 */ /* 0x000fe40004000000 */
[----:B------:R-:W-:Y:S02]  /*0520*/  FSEL R7, R5, R11, !P0 ;  /* 0x0000000b05077208 */ /* 0x000fe40004000000 */
[----:B------:R-:W-:-:S04]  /*0530*/  LOP3.LUT P0, RZ, R2, 0x2, RZ, 0xc0, !PT ;  /* 0x0000000202ff7812 */ /* 0x000fc8000780c0ff */
[----:B------:R-:W-:-:S10]  /*0540*/  DADD R4, RZ, -R6 ;  /* 0x00000000ff047229 */ /* 0x000fd40000000806 */
[----:B------:R-:W-:Y:S02]  /*0550*/  FSEL R2, R6, R4, !P0 ;  /* 0x0000000406027208 */ /* 0x000fe40004000000 */
[----:B------:R-:W-:Y:S01]  /*0560*/  FSEL R3, R7, R5, !P0 ;  /* 0x0000000507037208 */ /* 0x000fe20004000000 */
[----:B------:R-:W-:Y:S06]  /*0570*/  BRA `(.L_x_5) ;  /* 0x0000000000e07947 */ /* 0x000fec0003800000 */
.L_x_2:
[----:B-----5:R-:W-:-:S14]  /*0580*/  DSETP.NEU.AND P0, PT, |R6|, +INF , PT ;  /* 0x7ff000000600742a */ /* 0x020fdc0003f0d200 */
[----:B------:R-:W-:Y:S01]  /*0590*/  @!P0 DMUL R2, RZ, R6 ;  /* 0x00000006ff028228 */ /* 0x000fe20000000000 */
[----:B------:R-:W-:Y:S01]  /*05a0*/  @!P0 IMAD.MOV.U32 R10, RZ, RZ, 0x1 ;  /* 0x00000001ff0a8424 */ /* 0x000fe200078e00ff */
        /* <DEDUP_REMOVED lines=22> */
.L_x_8:
[----:B------:R-:W-:Y:S02]  /*0710*/  IMAD.MOV.U32 R2, RZ, RZ, R10 ;  /* 0x000000ffff027224 */ /* 0x000fe400078e000a */
[----:B------:R-:W-:-:S07]  /*0720*/  IMAD.MOV.U32 R3, RZ, RZ, R11 ;  /* 0x000000ffff037224 */ /* 0x000fce00078e000b */
.L_x_7:
[----:B------:R-:W-:-:S07]  /*0730*/  VIADD R10, R4, 0x1 ;  /* 0x00000001040a7836 */ /* 0x000fce0000000000 */
.L_x_6:
        /* <DEDUP_REMOVED lines=27> */
[----:B------:R-:W-:-:S07]  /*08f0*/  FSEL R3, R5, R3, !P0 ;  /* 0x0000000305037208 */ /* 0x000fce0004000000 */
.L_x_5:
[----:B------:R-:W-:Y:S05]  /*0900*/  BSYNC.RECONVERGENT B0 ;  /* 0x0000000000007941 */ /* 0x000fea0003800200 */
.L_x_1:
[----:B------:R-:W-:Y:S01]  /*0910*/  DMUL R8, R2, R8 ;  /* 0x0000000802087228 */ /* 0x000fe20000000000 */
[----:B------:R-:W-:Y:S02]  /*0920*/  UIADD3 UR8, UP0, UPT, UR8, 0x8, URZ ;  /* 0x0000000808087890 */ /* 0x000fe4000ff1e0ff */
[----:B------:R-:W-:Y:S02]  /*0930*/  UIADD3 UR4, UPT, UPT, UR4, 0x1, URZ ;  /* 0x0000000104047890 */ /* 0x000fe4000fffe0ff */
[----:B------:R-:W-:Y:S01]  /*0940*/  UIADD3.X UR9, UPT, UPT, URZ, UR9, URZ, UP0, !UPT ;  /* 0x00000009ff097290 */ /* 0x000fe200087fe4ff */
[----:B------:R-:W-:Y:S11]  /*0950*/  BRA.U UP1, `(.L_x_9) ;  /* 0xfffffff901007547 */ /* 0x000ff6000b83ffff */
.L_x_0:
[----:B------:R-:W0:Y:S01]  /*0960*/  LDCU.64 UR10, c[0x0][0x388] ;  /* 0x00007100ff0a77ac */ /* 0x000e220008000a00 */
[----:B------:R-:W-:Y:S02]  /*0970*/  CS2R R10, SRZ ;  /* 0x00000000000a7805 */ /* 0x000fe4000001ff00 */
[----:B0-----:R-:W-:-:S04]  /*0980*/  LEA R2, P0, R0, UR10, 0x4 ;  /* 0x0000000a00027c11 */ /* 0x001fc8000f8020ff */
[----:B------:R-:W-:-:S05]  /*0990*/  LEA.HI.X R3, R0, UR11, RZ, 0x4, P0 ;  /* 0x0000000b00037c11 */ /* 0x000fca00080f24ff */
[----:B------:R-:W-:Y:S01]  /*09a0*/  STG.E.128 desc[UR6][R2.64], R8 ;  /* 0x0000000802007986 */ /* 0x000fe2000c101d06 */
[----:B------:R-:W-:Y:S05]  /*09b0*/  EXIT ;  /* 0x000000000000794d */ /* 0x000fea0003800000 */
        .type           $_Z19angle_encode_kernelPKdP7double2mj$__internal_trig_reduction_slowpathd,@function
        .size           $_Z19angle_encode_kernelPKdP7double2mj$__internal_trig_reduction_slowpathd,(.L_x_18 - $_Z19angle_encode_kernelPKdP7double2mj$__internal_trig_reduction_slowpathd)
$_Z19angle_encode_kernelPKdP7double2mj$__internal_trig_reduction_slowpathd:
[----:B------:R-:W-:Y:S01]  /*09c0*/  SHF.R.U32.HI R12, RZ, 0x14, R7 ;  /* 0x00000014ff0c7819 */ /* 0x000fe20000011607 */
[----:B------:R-:W-:Y:S02]  /*09d0*/  IMAD.MOV.U32 R3, RZ, RZ, R2 ;  /* 0x000000ffff037224 */ /* 0x000fe400078e0002 */
[----:B------:R-:W-:Y:S01]  /*09e0*/  IMAD.MOV.U32 R4, RZ, RZ, RZ ;  /* 0x000000ffff047224 */ /* 0x000fe200078e00ff */
[----:B------:R-:W-:-:S04]  /*09f0*/  LOP3.LUT R5, R12, 0x7ff, RZ, 0xc0, !PT ;  /* 0x000007ff0c057812 */ /* 0x000fc800078ec0ff */
[----:B------:R-:W-:-:S13]  /*0a00*/  ISETP.NE.AND P0, PT, R5, 0x7ff, PT ;  /* 0x000007ff0500780c */ /* 0x000fda0003f05270 */
[----:B------:R-:W-:Y:S05]  /*0a10*/  @!P0 BRA `(.L_x_10) ;  /* 0x0000000800488947 */ /* 0x000fea0003800000 */
[----:B------:R-:W-:Y:S01]  /*0a20*/  VIADD R2, R5, 0xfffffc00 ;  /* 0xfffffc0005027836 */ /* 0x000fe20000000000 */
[----:B------:R-:W-:Y:S01]  /*0a30*/  BSSY.RECONVERGENT B2, `(.L_x_11) ;  /* 0x000002f000027945 */ /* 0x000fe20003800200 */
[----:B------:R-:W-:-:S03]  /*0a40*/  CS2R R10, SRZ ;  /* 0x00000000000a7805 */ /* 0x000fc6000001ff00 */
[----:B------:R-:W-:Y:S02]  /*0a50*/  SHF.R.U32.HI R17, RZ, 0x6, R2 ;  /* 0x00000006ff117819 */ /* 0x000fe40000011602 */
[----:B------:R-:W-:Y:S02]  /*0a60*/  ISETP.GE.U32.AND P0, PT, R2, 0x80, PT ;  /* 0x000000800200780c */ /* 0x000fe40003f06070 */
[C---:B------:R-:W-:Y:S02]  /*0a70*/  IADD3 R4, PT, PT, -R17.reuse, 0x13, RZ ;  /* 0x0000001311047810 */ /* 0x040fe40007ffe1ff */
[----:B------:R-:W-:Y:S02]  /*0a80*/  IADD3 R5, PT, PT, -R17, 0xf, RZ ;  /* 0x0000000f11057810 */ /* 0x000fe40007ffe1ff */
[----:B------:R-:W-:-:S04]  /*0a90*/  SEL R4, R4, 0x12, P0 ;  /* 0x0000001204047807 */ /* 0x000fc80000000000 */
[----:B------:R-:W-:-:S13]  /*0aa0*/  ISETP.GE.AND P0, PT, R5, R4, PT ;  /* 0x000000040500720c */ /* 0x000fda0003f06270 */
[----:B------:R-:W-:Y:S05]  /*0ab0*/  @P0 BRA `(.L_x_12) ;  /* 0x0000000000980947 */ /* 0x000fea0003800000 */
[----:B------:R-:W0:Y:S01]  /*0ac0*/  LDC.64 R14, c[0x0][0x358] ;  /* 0x0000d600ff0e7b82 */ /* 0x000e220000000a00 */
[C---:B------:R-:W-:Y:S01]  /*0ad0*/  SHF.L.U64.HI R19, R3.reuse, 0xb, R7 ;  /* 0x0000000b03137819 */ /* 0x040fe20000010207 */
[----:B------:R-:W-:Y:S01]  /*0ae0*/  BSSY.RECONVERGENT B3, `(.L_x_13) ;  /* 0x0000022000037945 */ /* 0x000fe20003800200 */
[----:B------:R-:W-:Y:S01]  /*0af0*/  IMAD.SHL.U32 R13, R3, 0x800, RZ ;  /* 0x00000800030d7824 */ /* 0x000fe200078e00ff */
[----:B------:R-:W-:Y:S01]  /*0b00*/  IADD3 R16, PT, PT, RZ, -R17, -R4 ;  /* 0x80000011ff107210 */ /* 0x000fe20007ffe804 */
[----:B------:R-:W-:Y:S01]  /*0b10*/  IMAD.MOV.U32 R18, RZ, RZ, RZ ;  /* 0x000000ffff127224 */ /* 0x000fe200078e00ff */
[----:B------:R-:W-:Y:S02]  /*0b20*/  CS2R R10, SRZ ;  /* 0x00000000000a7805 */ /* 0x000fe4000001ff00 */
[----:B------:R-:W-:-:S07]  /*0b30*/  LOP3.LUT R19, R19, 0x80000000, RZ, 0xfc, !PT ;  /* 0x8000000013137812 */ /* 0x000fce00078efcff */
.L_x_14:
[----:B------:R-:W1:Y:S01]  /*0b40*/  LDC.64 R2, c[0x4][RZ] ;  /* 0x01000000ff027b82 */ /* 0x000e620000000a00 */
[----:B0-----:R-:W-:Y:S02]  /*0b50*/  R2UR UR10, R14 ;  /* 0x000000000e0a72ca */ /* 0x001fe400000e0000 */
[----:B------:R-:W-:Y:S01]  /*0b60*/  R2UR UR11, R15 ;  /* 0x000000000f0b72ca */ /* 0x000fe200000e0000 */
[----:B-1----:R-:W-:-:S12]  /*0b70*/  IMAD.WIDE R2, R5, 0x8, R2 ;  /* 0x0000000805027825 */ /* 0x002fd800078e0202 */
[----:B------:R-:W2:Y:S01]  /*0b80*/  LDG.E.64.CONSTANT R2, desc[UR10][R2.64] ;  /* 0x0000000a02027981 */ /* 0x000ea2000c1e9b00 */
[----:B------:R-:W-:Y:S02]  /*0b90*/  VIADD R16, R16, 0x1 ;  /* 0x0000000110107836 */ /* 0x000fe40000000000 */
[----:B------:R-:W-:Y:S02]  /*0ba0*/  VIADD R5, R5, 0x1 ;  /* 0x0000000105057836 */ /* 0x000fe40000000000 */
[----:B--2---:R-:W-:-:S04]  /*0bb0*/  IMAD.WIDE.U32 R10, P2, R2, R13, R10 ;  /* 0x0000000d020a7225 */ /* 0x004fc8000784000a */
[----:B------:R-:W-:Y:S02]  /*0bc0*/  IMAD R21, R2, R19, RZ ;  /* 0x0000001302157224 */ /* 0x000fe400078e02ff */
[CC--:B------:R-:W-:Y:S02]  /*0bd0*/  IMAD R20, R3.reuse, R13.reuse, RZ ;  /* 0x0000000d03147224 */ /* 0x0c0fe400078e02ff */
[----:B------:R-:W-:Y:S01]  /*0be0*/  IMAD.HI.U32 R23, R3, R13, RZ ;  /* 0x0000000d03177227 */ /* 0x000fe200078e00ff */
[----:B------:R-:W-:-:S03]  /*0bf0*/  IADD3 R11, P0, PT, R21, R11, RZ ;  /* 0x0000000b150b7210 */ /* 0x000fc60007f1e0ff */
[----:B------:R-:W-:Y:S01]  /*0c00*/  IMAD R21, R18, 0x8, R1 ;  /* 0x0000000812157824 */ /* 0x000fe200078e0201 */
[----:B------:R-:W-:Y:S01]  /*0c10*/  IADD3 R11, P1, PT, R20, R11, RZ ;  /* 0x0000000b140b7210 */ /* 0x000fe20007f3e0ff */
[----:B------:R-:W-:-:S04]  /*0c20*/  IMAD.HI.U32 R20, R2, R19, RZ ;  /* 0x0000001302147227 */ /* 0x000fc800078e00ff */
[----:B------:R-:W-:Y:S01]  /*0c30*/  IMAD.X R2, RZ, RZ, R20, P2 ;  /* 0x000000ffff027224 */ /* 0x000fe200010e0614 */
[----:B------:R0:W-:Y:S01]  /*0c40*/  STL.64 [R21], R10 ;  /* 0x0000000a15007387 */ /* 0x0001e20000100a00 */
[----:B------:R-:W-:-:S03]  /*0c50*/  IMAD.HI.U32 R20, R3, R19, RZ ;  /* 0x0000001303147227 */ /* 0x000fc600078e00ff */
[----:B------:R-:W-:Y:S01]  /*0c60*/  IADD3.X R2, P0, PT, R23, R2, RZ, P0, !PT ;  /* 0x0000000217027210 */ /* 0x000fe2000071e4ff */
[----:B------:R-:W-:Y:S02]  /*0c70*/  IMAD R3, R3, R19, RZ ;  /* 0x0000001303037224 */ /* 0x000fe400078e02ff */
[----:B------:R-:W-:-:S03]  /*0c80*/  VIADD R18, R18, 0x1 ;  /* 0x0000000112127836 */ /* 0x000fc60000000000 */
[----:B------:R-:W-:Y:S01]  /*0c90*/  IADD3.X R3, P1, PT, R3, R2, RZ, P1, !PT ;  /* 0x0000000203037210 */ /* 0x000fe20000f3e4ff */
[----:B------:R-:W-:Y:S01]  /*0ca0*/  IMAD.X R2, RZ, RZ, R20, P0 ;  /* 0x000000ffff027224 */ /* 0x000fe200000e0614 */
[----:B------:R-:W-:-:S03]  /*0cb0*/  ISETP.NE.AND P0, PT, R16, -0xf, PT ;  /* 0xfffffff11000780c */ /* 0x000fc60003f05270 */
[----:B------:R-:W-:Y:S02]  /*0cc0*/  IMAD.X R2, RZ, RZ, R2, P1 ;  /* 0x000000ffff027224 */ /* 0x000fe400008e0602 */
[----:B0-----:R-:W-:Y:S02]  /*0cd0*/  IMAD.MOV.U32 R10, RZ, RZ, R3 ;  /* 0x000000ffff0a7224 */ /* 0x001fe400078e0003 */
[----:B------:R-:W-:-:S06]  /*0ce0*/  IMAD.MOV.U32 R11, RZ, RZ, R2 ;  /* 0x000000ffff0b7224 */ /* 0x000fcc00078e0002 */
[----:B------:R-:W-:Y:S05]  /*0cf0*/  @P0 BRA `(.L_x_14) ;  /* 0xfffffffc00900947 */ /* 0x000fea000383ffff */
[----:B------:R-:W-:Y:S05]  /*0d00*/  BSYNC.RECONVERGENT B3 ;  /* 0x0000000000037941 */ /* 0x000fea0003800200 */
.L_x_13:
[----:B------:R-:W-:-:S07]  /*0d10*/  IMAD.MOV.U32 R5, RZ, RZ, R4 ;  /* 0x000000ffff057224 */ /* 0x000fce00078e0004 */
.L_x_12:
[----:B------:R-:W-:Y:S05]  /*0d20*/  BSYNC.RECONVERGENT B2 ;  /* 0x0000000000027941 */ /* 0x000fea0003800200 */
.L_x_11:
[----:B------:R-:W-:Y:S01]  /*0d30*/  LOP3.LUT P0, R25, R12, 0x3f, RZ, 0xc0, !PT ;  /* 0x0000003f0c197812 */ /* 0x000fe2000780c0ff */
[----:B------:R-:W-:-:S04]  /*0d40*/  IMAD.IADD R2, R17, 0x1, R5 ;  /* 0x0000000111027824 */ /* 0x000fc800078e0205 */
[----:B------:R-:W-:-:S05]  /*0d50*/  IMAD.U32 R23, R2, 0x8, R1 ;  /* 0x0000000802177824 */ /* 0x000fca00078e0001 */
[----:B------:R0:W-:Y:S04]  /*0d60*/  STL.64 [R23+-0x78], R10 ;  /* 0xffff880a17007387 */ /* 0x0001e80000100a00 */
[----:B------:R-:W2:Y:S04]  /*0d70*/  @P0 LDL.64 R14, [R1+0x8] ;  /* 0x00000800010e0983 */ /* 0x000ea80000100a00 */
[----:B------:R-:W3:Y:S04]  /*0d80*/  LDL.64 R2, [R1+0x10] ;  /* 0x0000100001027983 */ /* 0x000ee80000100a00 */
[----:B------:R-:W4:Y:S01]  /*0d90*/  LDL.64 R4, [R1+0x18] ;  /* 0x0000180001047983 */ /* 0x000f220000100a00 */
[----:B------:R-:W-:Y:S01]  /*0da0*/  @P0 LOP3.LUT R12, R25, 0x3f, RZ, 0x3c, !PT ;  /* 0x0000003f190c0812 */ /* 0x000fe200078e3cff */
[----:B------:R-:W-:Y:S01]  /*0db0*/  BSSY.RECONVERGENT B2, `(.L_x_15) ;  /* 0x0000034000027945 */ /* 0x000fe20003800200 */
[----:B--2---:R-:W-:-:S02]  /*0dc0*/  @P0 SHF.R.U64 R13, R14, 0x1, R15 ;  /* 0x000000010e0d0819 */ /* 0x004fc4000000120f */
[----:B------:R-:W-:Y:S02]  /*0dd0*/  @P0 SHF.R.U32.HI R15, RZ, 0x1, R15 ;  /* 0x00000001ff0f0819 */ /* 0x000fe4000001160f */
[CC--:B---3--:R-:W-:Y:S02]  /*0de0*/  @P0 SHF.L.U32 R17, R2.reuse, R25.reuse, RZ ;  /* 0x0000001902110219 */ /* 0x0c8fe400000006ff */
[----:B0-----:R-:W-:Y:S02]  /*0df0*/  @P0 SHF.R.U64 R10, R13, R12, R15 ;  /* 0x0000000c0d0a0219 */ /* 0x001fe4000000120f */
[--C-:B------:R-:W-:Y:S02]  /*0e00*/  @P0 SHF.R.U32.HI R21, RZ, 0x1, R3.reuse ;  /* 0x00000001ff150819 */ /* 0x100fe40000011603 */
[C-C-:B------:R-:W-:Y:S02]  /*0e10*/  @P0 SHF.R.U64 R19, R2.reuse, 0x1, R3.reuse ;  /* 0x0000000102130819 */ /* 0x140fe40000001203 */
[----:B------:R-:W-:-:S02]  /*0e20*/  @P0 SHF.L.U64.HI R14, R2, R25, R3 ;  /* 0x00000019020e0219 */ /* 0x000fc40000010203 */
[----:B------:R-:W-:Y:S02]  /*0e30*/  @P0 SHF.R.U32.HI R11, RZ, R12, R15 ;  /* 0x0000000cff0b0219 */ /* 0x000fe4000001160f */
[----:B------:R-:W-:Y:S02]  /*0e40*/  @P0 LOP3.LUT R2, R17, R10, RZ, 0xfc, !PT ;  /* 0x0000000a11020212 */ /* 0x000fe400078efcff */
[----:B----4-:R-:W-:Y:S02]  /*0e50*/  @P0 SHF.L.U32 R13, R4, R25, RZ ;  /* 0x00000019040d0219 */ /* 0x010fe400000006ff */
[----:B------:R-:W-:Y:S02]  /*0e60*/  @P0 SHF.R.U64 R16, R19, R12, R21 ;  /* 0x0000000c13100219 */ /* 0x000fe40000001215 */
[----:B------:R-:W-:Y:S01]  /*0e70*/  @P0 LOP3.LUT R3, R14, R11, RZ, 0xfc, !PT ;  /* 0x0000000b0e030212 */ /* 0x000fe200078efcff */
[----:B------:R-:W-:Y:S01]  /*0e80*/  IMAD.SHL.U32 R14, R2, 0x4, RZ ;  /* 0x00000004020e7824 */ /* 0x000fe200078e00ff */
[----:B------:R-:W-:-:S02]  /*0e90*/  @P0 SHF.L.U64.HI R11, R4, R25, R5 ;  /* 0x00000019040b0219 */ /* 0x000fc40000010205 */
[----:B------:R-:W-:Y:S02]  /*0ea0*/  @P0 LOP3.LUT R4, R13, R16, RZ, 0xfc, !PT ;  /* 0x000000100d040212 */ /* 0x000fe400078efcff */
[----:B------:R-:W-:Y:S02]  /*0eb0*/  @P0 SHF.R.U32.HI R12, RZ, R12, R21 ;  /* 0x0000000cff0c0219 */ /* 0x000fe40000011615 */
[----:B------:R-:W-:Y:S02]  /*0ec0*/  SHF.L.U64.HI R15, R2, 0x2, R3 ;  /* 0x00000002020f7819 */ /* 0x000fe40000010203 */
[----:B------:R-:W-:Y:S02]  /*0ed0*/  SHF.L.W.U32.HI R2, R3, 0x2, R4 ;  /* 0x0000000203027819 */ /* 0x000fe40000010e04 */
[----:B------:R-:W-:Y:S02]  /*0ee0*/  @P0 LOP3.LUT R5, R11, R12, RZ, 0xfc, !PT ;  /* 0x0000000c0b050212 */ /* 0x000fe400078efcff */
[----:B------:R-:W-:-:S02]  /*0ef0*/  IADD3 RZ, P0, PT, RZ, -R14, RZ ;  /* 0x8000000effff7210 */ /* 0x000fc40007f1e0ff */
[----:B------:R-:W-:Y:S02]  /*0f00*/  LOP3.LUT R3, RZ, R15, RZ, 0x33, !PT ;  /* 0x0000000fff037212 */ /* 0x000fe400078e33ff */
[----:B------:R-:W-:Y:S02]  /*0f10*/  SHF.L.W.U32.HI R4, R4, 0x2, R5 ;  /* 0x0000000204047819 */ /* 0x000fe40000010e05 */
[----:B------:R-:W-:Y:S02]  /*0f20*/  LOP3.LUT R11, RZ, R2, RZ, 0x33, !PT ;  /* 0x00000002ff0b7212 */ /* 0x000fe400078e33ff */
[----:B------:R-:W-:Y:S02]  /*0f30*/  IADD3.X R10, P0, PT, RZ, R3, RZ, P0, !PT ;  /* 0x00000003ff0a7210 */ /* 0x000fe4000071e4ff */
[----:B------:R-:W-:Y:S02]  /*0f40*/  LOP3.LUT R3, RZ, R4, RZ, 0x33, !PT ;  /* 0x00000004ff037212 */ /* 0x000fe400078e33ff */
[----:B------:R-:W-:-:S02]  /*0f50*/  IADD3.X R11, P1, PT, RZ, R11, RZ, P0, !PT ;  /* 0x0000000bff0b7210 */ /* 0x000fc4000073e4ff */
[----:B------:R-:W-:-:S03]  /*0f60*/  ISETP.GT.U32.AND P2, PT, R2, -0x1, PT ;  /* 0xffffffff0200780c */ /* 0x000fc60003f44070 */
[----:B------:R-:W-:Y:S01]  /*0f70*/  IMAD.X R3, RZ, RZ, R3, P1 ;  /* 0x000000ffff037224 */ /* 0x000fe200008e0603 */
[----:B------:R-:W-:-:S04]  /*0f80*/  ISETP.GT.AND.EX P0, PT, R4, -0x1, PT, P2 ;  /* 0xffffffff0400780c */ /* 0x000fc80003f04320 */
[----:B------:R-:W-:Y:S02]  /*0f90*/  SEL R3, R4, R3, P0 ;  /* 0x0000000304037207 */ /* 0x000fe40000000000 */
[----:B------:R-:W-:Y:S02]  /*0fa0*/  SEL R13, R2, R11, P0 ;  /* 0x0000000b020d7207 */ /* 0x000fe40000000000 */
[----:B------:R-:W-:Y:S02]  /*0fb0*/  ISETP.NE.U32.AND P1, PT, R3, RZ, PT ;  /* 0x000000ff0300720c */ /* 0x000fe40003f25070 */
[----:B------:R-:W-:Y:S02]  /*0fc0*/  SEL R15, R15, R10, P0 ;  /* 0x0000000a0f0f7207 */ /* 0x000fe40000000000 */
[----:B------:R-:W-:Y:S01]  /*0fd0*/  SEL R11, R13, R3, !P1 ;  /* 0x000000030d0b7207 */ /* 0x000fe20004800000 */
[----:B------:R-:W-:-:S05]  /*0fe0*/  @!P0 IMAD.MOV R14, RZ, RZ, -R14 ;  /* 0x000000ffff0e8224 */ /* 0x000fca00078e0a0e */
[----:B------:R-:W0:Y:S02]  /*0ff0*/  FLO.U32 R11, R11 ;  /* 0x0000000b000b7300 */ /* 0x000e2400000e0000 */
[C---:B0-----:R-:W-:Y:S02]  /*1000*/  IADD3 R12, PT, PT, -R11.reuse, 0x1f, RZ ;  /* 0x0000001f0b0c7810 */ /* 0x041fe40007ffe1ff */
[----:B------:R-:W-:-:S03]  /*1010*/  IADD3 R2, PT, PT, -R11, 0x3f, RZ ;  /* 0x0000003f0b027810 */ /* 0x000fc60007ffe1ff */
[----:B------:R-:W-:-:S05]  /*1020*/  @P1 IMAD.MOV R2, RZ, RZ, R12 ;  /* 0x000000ffff021224 */ /* 0x000fca00078e020c */
[----:B------:R-:W-:-:S13]  /*1030*/  ISETP.NE.AND P1, PT, R2, RZ, PT ;  /* 0x000000ff0200720c */ /* 0x000fda0003f25270 */
[----:B------:R-:W-:Y:S05]  /*1040*/  @!P1 BRA `(.L_x_16) ;  /* 0x0000000000289947 */ /* 0x000fea0003800000 */
[--C-:B------:R-:W-:Y:S02]  /*1050*/  SHF.R.U64 R12, R14, 0x1, R15.reuse ;  /* 0x000000010e0c7819 */ /* 0x100fe4000000120f */
[C---:B------:R-:W-:Y:S02]  /*1060*/  LOP3.LUT R10, R2.reuse, 0x3f, RZ, 0xc0, !PT ;  /* 0x0000003f020a7812 */ /* 0x040fe400078ec0ff */
[----:B------:R-:W-:Y:S02]  /*1070*/  SHF.R.U32.HI R14, RZ, 0x1, R15 ;  /* 0x00000001ff0e7819 */ /* 0x000fe4000001160f */
[----:B------:R-:W-:Y:S02]  /*1080*/  LOP3.LUT R11, R2, 0x3f, RZ, 0xc, !PT ;  /* 0x0000003f020b7812 */ /* 0x000fe400078e0cff */
[CC--:B------:R-:W-:Y:S02]  /*1090*/  SHF.L.U64.HI R16, R13.reuse, R10.reuse, R3 ;  /* 0x0000000a0d107219 */ /* 0x0c0fe40000010203 */
[----:B------:R-:W-:-:S02]  /*10a0*/  SHF.L.U32 R10, R13, R10, RZ ;  /* 0x0000000a0d0a7219 */ /* 0x000fc400000006ff */
[-CC-:B------:R-:W-:Y:S02]  /*10b0*/  SHF.R.U64 R3, R12, R11.reuse, R14.reuse ;  /* 0x0000000b0c037219 */ /* 0x180fe4000000120e */
[----:B------:R-:W-:Y:S02]  /*10c0*/  SHF.R.U32.HI R11, RZ, R11, R14 ;  /* 0x0000000bff0b7219 */ /* 0x000fe4000001160e */
[----:B------:R-:W-:Y:S02]  /*10d0*/  LOP3.LUT R13, R10, R3, RZ, 0xfc, !PT ;  /* 0x000000030a0d7212 */ /* 0x000fe400078efcff */
[----:B------:R-:W-:-:S07]  /*10e0*/  LOP3.LUT R3, R16, R11, RZ, 0xfc, !PT ;  /* 0x0000000b10037212 */ /* 0x000fce00078efcff */
.L_x_16:
[----:B------:R-:W-:Y:S05]  /*10f0*/  BSYNC.RECONVERGENT B2 ;  /* 0x0000000000027941 */ /* 0x000fea0003800200 */
.L_x_15:
[----:B------:R-:W-:-:S04]  /*1100*/  IMAD.WIDE.U32 R14, R13, 0x2168c235, RZ ;  /* 0x2168c2350d0e7825 */ /* 0x000fc800078e00ff */
[----:B------:R-:W-:Y:S01]  /*1110*/  IMAD.MOV.U32 R10, RZ, RZ, R15 ;  /* 0x000000ffff0a7224 */ /* 0x000fe200078e000f */
[----:B------:R-:W-:Y:S01]  /*1120*/  IADD3 RZ, P1, PT, R14, R14, RZ ;  /* 0x0000000e0eff7210 */ /* 0x000fe20007f3e0ff */
[----:B------:R-:W-:Y:S02]  /*1130*/  IMAD.MOV.U32 R11, RZ, RZ, RZ ;  /* 0x000000ffff0b7224 */ /* 0x000fe400078e00ff */
[----:B------:R-:W-:-:S04]  /*1140*/  IMAD.HI.U32 R12, R3, -0x36f0255e, RZ ;  /* 0xc90fdaa2030c7827 */ /* 0x000fc800078e00ff */
[----:B------:R-:W-:-:S04]  /*1150*/  IMAD.WIDE.U32 R10, R13, -0x36f0255e, R10 ;  /* 0xc90fdaa20d0a7825 */ /* 0x000fc800078e000a */
[C---:B------:R-:W-:Y:S02]  /*1160*/  IMAD R13, R3.reuse, -0x36f0255e, RZ ;  /* 0xc90fdaa2030d7824 */ /* 0x040fe400078e02ff */
[----:B------:R-:W-:-:S04]  /*1170*/  IMAD.WIDE.U32 R10, P2, R3, 0x2168c235, R10 ;  /* 0x2168c235030a7825 */ /* 0x000fc8000784000a */
[----:B------:R-:W-:Y:S01]  /*1180*/  IMAD.X R3, RZ, RZ, R12, P2 ;  /* 0x000000ffff037224 */ /* 0x000fe200010e060c */
[----:B------:R-:W-:Y:S02]  /*1190*/  IADD3 R11, P2, PT, R13, R11, RZ ;  /* 0x0000000b0d0b7210 */ /* 0x000fe40007f5e0ff */
[----:B------:R-:W-:Y:S02]  /*11a0*/  IADD3.X RZ, P1, PT, R10, R10, RZ, P1, !PT ;  /* 0x0000000a0aff7210 */ /* 0x000fe40000f3e4ff */
[C---:B------:R-:W-:Y:S01]  /*11b0*/  ISETP.GT.U32.AND P3, PT, R11.reuse, RZ, PT ;  /* 0x000000ff0b00720c */ /* 0x040fe20003f64070 */
[----:B------:R-:W-:Y:S01]  /*11c0*/  IMAD.X R3, RZ, RZ, R3, P2 ;  /* 0x000000ffff037224 */ /* 0x000fe200010e0603 */
[----:B------:R-:W-:-:S04]  /*11d0*/  IADD3.X R10, P2, PT, R11, R11, RZ, P1, !PT ;  /* 0x0000000b0b0a7210 */ /* 0x000fc80000f5e4ff */
[C---:B------:R-:W-:Y:S01]  /*11e0*/  ISETP.GT.AND.EX P1, PT, R3.reuse, RZ, PT, P3 ;  /* 0x000000ff0300720c */ /* 0x040fe20003f24330 */
[----:B------:R-:W-:-:S03]  /*11f0*/  IMAD.X R12, R3, 0x1, R3, P2 ;  /* 0x00000001030c7824 */ /* 0x000fc600010e0603 */
[----:B------:R-:W-:Y:S02]  /*1200*/  SEL R10, R10, R11, P1 ;  /* 0x0000000b0a0a7207 */ /* 0x000fe40000800000 */
[----:B------:R-:W-:Y:S02]  /*1210*/  SEL R12, R12, R3, P1 ;  /* 0x000000030c0c7207 */ /* 0x000fe40000800000 */
[----:B------:R-:W-:Y:S02]  /*1220*/  IADD3 R3, P2, PT, R10, 0x1, RZ ;  /* 0x000000010a037810 */ /* 0x000fe40007f5e0ff */
[----:B------:R-:W-:Y:S02]  /*1230*/  SEL R11, RZ, 0xffffffff, !P1 ;  /* 0xffffffffff0b7807 */ /* 0x000fe40004800000 */
[----:B------:R-:W-:Y:S01]  /*1240*/  LOP3.LUT P1, R7, R7, 0x80000000, RZ, 0xc0, !PT ;  /* 0x8000000007077812 */ /* 0x000fe2000782c0ff */
[----:B------:R-:W-:Y:S02]  /*1250*/  IMAD.X R10, RZ, RZ, R12, P2 ;  /* 0x000000ffff0a7224 */ /* 0x000fe400010e060c */
[----:B------:R-:W-:Y:S01]  /*1260*/  IMAD.IADD R2, R11, 0x1, -R2 ;  /* 0x000000010b027824 */ /* 0x000fe200078e0a02 */
[----:B------:R-:W-:-:S02]  /*1270*/  SHF.R.U32.HI R11, RZ, 0x1e, R5 ;  /* 0x0000001eff0b7819 */ /* 0x000fc40000011605 */
[----:B------:R-:W-:Y:S01]  /*1280*/  SHF.R.U64 R3, R3, 0xa, R10 ;  /* 0x0000000a03037819 */ /* 0x000fe2000000120a */
[----:B------:R-:W-:Y:S01]  /*1290*/  IMAD.SHL.U32 R2, R2, 0x100000, RZ ;  /* 0x0010000002027824 */ /* 0x000fe200078e00ff */
[----:B------:R-:W-:Y:S02]  /*12a0*/  LEA.HI R4, R4, R11, RZ, 0x1 ;  /* 0x0000000b04047211 */ /* 0x000fe400078f08ff */
[----:B------:R-:W-:Y:S02]  /*12b0*/  IADD3 R3, P2, PT, R3, 0x1, RZ ;  /* 0x0000000103037810 */ /* 0x000fe40007f5e0ff */
[----:B------:R-:W-:Y:S01]  /*12c0*/  @!P0 LOP3.LUT R7, R7, 0x80000000, RZ, 0x3c, !PT ;  /* 0x8000000007078812 */ /* 0x000fe200078e3cff */
[----:B------:R-:W-:Y:S01]  /*12d0*/  @P1 IMAD.MOV R4, RZ, RZ, -R4 ;  /* 0x000000ffff041224 */ /* 0x000fe200078e0a04 */
[----:B------:R-:W-:-:S04]  /*12e0*/  LEA.HI.X R10, R10, RZ, RZ, 0x16, P2 ;  /* 0x000000ff0a0a7211 */ /* 0x000fc800010fb4ff */
[--C-:B------:R-:W-:Y:S02]  /*12f0*/  SHF.R.U64 R3, R3, 0x1, R10.reuse ;  /* 0x0000000103037819 */ /* 0x100fe4000000120a */
[----:B------:R-:W-:Y:S02]  /*1300*/  SHF.R.U32.HI R5, RZ, 0x1, R10 ;  /* 0x00000001ff057819 */ /* 0x000fe4000001160a */
[----:B------:R-:W-:-:S04]  /*1310*/  IADD3 R3, P2, P3, RZ, RZ, R3 ;  /* 0x000000ffff037210 */ /* 0x000fc80007b5e003 */
[----:B------:R-:W-:-:S04]  /*1320*/  IADD3.X R2, PT, PT, R2, 0x3fe00000, R5, P2, P3 ;  /* 0x3fe0000002027810 */ /* 0x000fc800017e6405 */
[----:B------:R-:W-:-:S07]  /*1330*/  LOP3.LUT R7, R2, R7, RZ, 0xfc, !PT ;  /* 0x0000000702077212 */ /* 0x000fce00078efcff */
.L_x_10:
[----:B------:R-:W-:Y:S02]  /*1340*/  IMAD.MOV.U32 R11, RZ, RZ, R7 ;  /* 0x000000ffff0b7224 */ /* 0x000fe400078e0007 */
[----:B------:R-:W-:Y:S02]  /*1350*/  IMAD.MOV.U32 R7, RZ, RZ, 0x0 ;  /* 0x00000000ff077424 */ /* 0x000fe400078e00ff */
[----:B------:R-:W-:Y:S02]  /*1360*/  IMAD.MOV.U32 R10, RZ, RZ, R3 ;  /* 0x000000ffff0a7224 */ /* 0x000fe400078e0003 */
[----:B------:R-:W-:Y:S05]  /*1370*/  RET.REL.NODEC R6 `(_Z19angle_encode_kernelPKdP7double2mj) ;  /* 0xffffffec06207950 */ /* 0x000fea0003c3ffff */
.L_x_17:
[----:B------:R-:W-:-:S00]  /*1380*/  BRA `(.L_x_17) ;  /* 0xfffffffc00fc7947 */ /* 0x000fc0000383ffff */
[----:B------:R-:W-:-:S00]  /*1390*/  NOP ;  /* 0x0000000000007918 */ /* 0x000fc00000000000 */
        /* <DEDUP_REMOVED lines=14> */
.L_x_18:


//--------------------- .nv.global.init           --------------------------
	.section	.nv.global.init,"aw",@progbits
	.align	16
.nv.global.init:
	.type		__cudart_sin_cos_coeffs,@object
	.size		__cudart_sin_cos_coeffs,(__cudart_i2opi_d - __cudart_sin_cos_coeffs)
__cudart_sin_cos_coeffs:
        /*0000*/ 	.byte	0x46, 0xd2, 0xb0, 0x2c, 0xf1, 0xe5, 0x5a, 0xbe, 0x92, 0xe3, 0xac, 0x69, 0xe3, 0x1d, 0xc7, 0x3e
        /*0010*/ 	.byte	0xa1, 0x62, 0xdb, 0x19, 0xa0, 0x01, 0x2a, 0xbf, 0x18, 0x08, 0x11, 0x11, 0x11, 0x11, 0x81, 0x3f
        /*0020*/ 	.byte	0x54, 0x55, 0x55, 0x55, 0x55, 0x55, 0xc5, 0xbf, 0x00, 0x00, 0x00, 0x00, 0x00, 0x00, 0x00, 0x00
        /*0030*/ 	.byte	0x00, 0x00, 0x00, 0x00, 0x00, 0x00, 0x00, 0x00, 0x64, 0x81, 0xfd, 0x20, 0x83, 0xff, 0xa8, 0xbd
        /*0040*/ 	.byte	0x28, 0x85, 0xef, 0xc1, 0xa7, 0xee, 0x21, 0x3e, 0xd9, 0xe6, 0x06, 0x8e, 0x4f, 0x7e, 0x92, 0xbe
        /*0050*/ 	.byte	0xe9, 0xbc, 0xdd, 0x19, 0xa0, 0x01, 0xfa, 0x3e, 0x47, 0x5d, 0xc1, 0x16, 0x6c, 0xc1, 0x56, 0xbf
        /*0060*/ 	.byte	0x51, 0x55, 0x55, 0x55, 0x55, 0x55, 0xa5, 0x3f, 0x00, 0x00, 0x00, 0x00, 0x00, 0x00, 0xe0, 0xbf
        /*0070*/ 	.byte	0x00, 0x00, 0x00, 0x00, 0x00, 0x00, 0xf0, 0x3f, 0x00, 0x00, 0x00, 0x00, 0x00, 0x00, 0x00, 0x00
	.type		__cudart_i2opi_d,@object
	.size		__cudart_i2opi_d,(.L_0 - __cudart_i2opi_d)
__cudart_i2opi_d:
        /* <DEDUP_REMOVED lines=9> */
.L_0:


//--------------------- .nv.shared.reserved.0     --------------------------
	.section	.nv.shared.reserved.0,"aw",@nobits
	.weak		__nv_reservedSMEM_offset_0_alias
	.size		__nv_reservedSMEM_offset_0_alias, 0, 64
	.other		__nv_reservedSMEM_offset_0_alias,@"STO_CUDA_RESERVED_SHARED STV_DEFAULT"
__nv_reservedSMEM_offset_0_alias:
	.zero		0
	.zero		64


//--------------------- .nv.constant0._Z19angle_encode_kernelPKdP7double2mj --------------------------
	.section	.nv.constant0._Z19angle_encode_kernelPKdP7double2mj,"a",@progbits
	.sectionflags	@""
	.align	4
.nv.constant0._Z19angle_encode_kernelPKdP7double2mj:
	.zero		924


//--------------------- SYMBOLS --------------------------

	.type		.nv.reservedSmem.offset0,@object
	.size		.nv.reservedSmem.offset0,0x4
